//
// Generated by NVIDIA NVVM Compiler
//
// Compiler Build ID: CL-36424714
// Cuda compilation tools, release 13.0, V13.0.88
// Based on NVVM 20.0.0
//

.version 9.0
.target sm_100
.address_size 64

	// .globl	_Z11debugKernelPfi
.extern .func  (.param .b32 func_retval0) vprintf
(
	.param .b64 vprintf_param_0,
	.param .b64 vprintf_param_1
)
;
// _ZZ19sharedMemoryExamplePfS_iE11shared_data has been demoted
.global .align 1 .b8 $str[34] = {84, 104, 114, 101, 97, 100, 32, 37, 100, 58, 32, 112, 114, 111, 99, 101, 115, 115, 105, 110, 103, 32, 101, 108, 101, 109, 101, 110, 116, 32, 37, 100, 10};

.visible .entry _Z11debugKernelPfi(
	.param .u64 .ptr .align 1 _Z11debugKernelPfi_param_0,
	.param .u32 _Z11debugKernelPfi_param_1
)
{
	.local .align 8 .b8 	__local_depot0[8];
	.reg .b64 	%SP;
	.reg .b64 	%SPL;
	.reg .pred 	%p<4>;
	.reg .b32 	%r<9>;
	.reg .b32 	%f<5>;
	.reg .b64 	%rd<11>;

	mov.u64 	%SPL, __local_depot0;
	cvta.local.u64 	%SP, %SPL;
	ld.param.u64 	%rd2, [_Z11debugKernelPfi_param_0];
	ld.param.u32 	%r2, [_Z11debugKernelPfi_param_1];
	cvta.to.global.u64 	%rd1, %rd2;
	mov.u32 	%r3, %tid.x;
	mov.u32 	%r4, %ctaid.x;
	mov.u32 	%r5, %ntid.x;
	mad.lo.s32 	%r1, %r4, %r5, %r3;
	setp.gt.s32 	%p1, %r1, 4;
	@%p1 bra 	$L__BB0_2;
	add.u64 	%rd3, %SP, 0;
	add.u64 	%rd4, %SPL, 0;
	st.local.v2.u32 	[%rd4], {%r1, %r1};
	mov.u64 	%rd5, $str;
	cvta.global.u64 	%rd6, %rd5;
	{ // callseq 0, 0
	.param .b64 param0;
	st.param.b64 	[param0], %rd6;
	.param .b64 param1;
	st.param.b64 	[param1], %rd3;
	.param .b32 retval0;
	call.uni (retval0), 
	vprintf, 
	(
	param0, 
	param1
	);
	ld.param.b32 	%r6, [retval0];
	} // callseq 0
$L__BB0_2:
	setp.ge.s32 	%p2, %r1, %r2;
	@%p2 bra 	$L__BB0_6;
	and.b32  	%r8, %r1, 1;
	setp.eq.b32 	%p3, %r8, 1;
	@%p3 bra 	$L__BB0_5;
	cvt.rn.f32.s32 	%f3, %r1;
	add.f32 	%f4, %f3, %f3;
	mul.wide.s32 	%rd9, %r1, 4;
	add.s64 	%rd10, %rd1, %rd9;
	st.global.f32 	[%rd10], %f4;
	bra.uni 	$L__BB0_6;
$L__BB0_5:
	cvt.rn.f32.s32 	%f1, %r1;
	mul.f32 	%f2, %f1, 0f40400000;
	mul.wide.s32 	%rd7, %r1, 4;
	add.s64 	%rd8, %rd1, %rd7;
	st.global.f32 	[%rd8], %f2;
$L__BB0_6:
	ret;

}
	// .globl	_Z19sharedMemoryExamplePfS_i
.visible .entry _Z19sharedMemoryExamplePfS_i(
	.param .u64 .ptr .align 1 _Z19sharedMemoryExamplePfS_i_param_0,
	.param .u64 .ptr .align 1 _Z19sharedMemoryExamplePfS_i_param_1,
	.param .u32 _Z19sharedMemoryExamplePfS_i_param_2
)
{
	.reg .pred 	%p<3>;
	.reg .b32 	%r<10>;
	.reg .b32 	%f<5>;
	.reg .b64 	%rd<9>;
	// demoted variable
	.shared .align 4 .b8 _ZZ19sharedMemoryExamplePfS_iE11shared_data[1024];
	ld.param.u64 	%rd1, [_Z19sharedMemoryExamplePfS_i_param_0];
	ld.param.u64 	%rd2, [_Z19sharedMemoryExamplePfS_i_param_1];
	ld.param.u32 	%r3, [_Z19sharedMemoryExamplePfS_i_param_2];
	mov.u32 	%r4, %tid.x;
	mov.u32 	%r5, %ctaid.x;
	mov.u32 	%r6, %ntid.x;
	mad.lo.s32 	%r1, %r5, %r6, %r4;
	setp.ge.s32 	%p1, %r1, %r3;
	shl.b32 	%r7, %r4, 2;
	mov.u32 	%r8, _ZZ19sharedMemoryExamplePfS_iE11shared_data;
	add.s32 	%r2, %r8, %r7;
	@%p1 bra 	$L__BB1_2;
	cvta.to.global.u64 	%rd3, %rd1;
	mul.wide.s32 	%rd4, %r1, 4;
	add.s64 	%rd5, %rd3, %rd4;
	ld.global.f32 	%f1, [%rd5];
	st.shared.f32 	[%r2], %f1;
	bra.uni 	$L__BB1_3;
$L__BB1_2:
	mov.b32 	%r9, 0;
	st.shared.u32 	[%r2], %r9;
$L__BB1_3:
	setp.ge.s32 	%p2, %r1, %r3;
	bar.sync 	0;
	ld.shared.f32 	%f2, [%r2];
	add.f32 	%f3, %f2, %f2;
	st.shared.f32 	[%r2], %f3;
	bar.sync 	0;
	@%p2 bra 	$L__BB1_5;
	ld.shared.f32 	%f4, [%r2];
	cvta.to.global.u64 	%rd6, %rd2;
	mul.wide.s32 	%rd7, %r1, 4;
	add.s64 	%rd8, %rd6, %rd7;
	st.global.f32 	[%rd8], %f4;
$L__BB1_5:
	ret;

}


// ===== COMPILED SASS (sm_100) =====

	.target	sm_100

	.elftype	@"ET_EXEC"


//--------------------- .note.nv.tkinfo           --------------------------
	.section	.note.nv.tkinfo,"",@"SHT_NOTE"
	.sectionflags	@"SHF_NOTE_NV_TKINFO"
	.tkinfo
        /*0018*/ 	.word	0x00000002
        /*0030*/ 	.string	""
        /*0030*/ 	.string	"ptxas"
        /*0030*/ 	.string	"Cuda compilation tools, release 13.0, V13.0.88"
        /*0030*/ 	.string	"Build cuda_13.0.r13.0/compiler.36424714_0"
        /*0030*/ 	.string	"-arch sm_100 -m 64 "



//--------------------- .note.nv.cuinfo           --------------------------
	.section	.note.nv.cuinfo,"",@"SHT_NOTE"
	.sectionflags	@"SHF_NOTE_NV_CUINFO"
        /*0018*/ 	.short	0x0002
        /*001a*/ 	.short	0x0064
        /*001c*/ 	.short	0x0082
	.zero		2


//--------------------- .nv.info                  --------------------------
	.section	.nv.info,"",@"SHT_CUDA_INFO"
	.align	4


	//----- nvinfo : EIATTR_REGCOUNT
	.align		4
        /*0000*/ 	.byte	0x04, 0x2f
        /*0002*/ 	.short	(.L_2 - .L_1)
	.align		4
.L_1:
        /*0004*/ 	.word	index@(_Z11debugKernelPfi)
        /*0008*/ 	.word	0x00000018


	//----- nvinfo : EIATTR_FRAME_SIZE
	.align		4
.L_2:
        /*000c*/ 	.byte	0x04, 0x11
        /*000e*/ 	.short	(.L_4 - .L_3)
	.align		4
.L_3:
        /*0010*/ 	.word	index@(_Z11debugKernelPfi)
        /*0014*/ 	.word	0x00000008


	//----- nvinfo : EIATTR_REGCOUNT
	.align		4
.L_4:
        /*0018*/ 	.byte	0x04, 0x2f
        /*001a*/ 	.short	(.L_6 - .L_5)
	.align		4
.L_5:
        /*001c*/ 	.word	index@(_Z19sharedMemoryExamplePfS_i)
        /*0020*/ 	.word	0x0000000a


	//----- nvinfo : EIATTR_FRAME_SIZE
	.align		4
.L_6:
        /*0024*/ 	.byte	0x04, 0x11
        /*0026*/ 	.short	(.L_8 - .L_7)
	.align		4
.L_7:
        /*0028*/ 	.word	index@(_Z19sharedMemoryExamplePfS_i)
        /*002c*/ 	.word	0x00000000


	//----- nvinfo : EIATTR_MIN_STACK_SIZE
	.align		4
.L_8:
        /*0030*/ 	.byte	0x04, 0x12
        /*0032*/ 	.short	(.L_10 - .L_9)
	.align		4
.L_9:
        /*0034*/ 	.word	index@(_Z19sharedMemoryExamplePfS_i)
        /*0038*/ 	.word	0x00000000


	//----- nvinfo : EIATTR_MIN_STACK_SIZE
	.align		4
.L_10:
        /*003c*/ 	.byte	0x04, 0x12
        /*003e*/ 	.short	(.L_12 - .L_11)
	.align		4
.L_11:
        /*0040*/ 	.word	index@(_Z11debugKernelPfi)
        /*0044*/ 	.word	0x00000008
.L_12:


//--------------------- .nv.compat                --------------------------
	.section	.nv.compat,"",@"SHT_CUDA_COMPAT_INFO"
	.align	4
        /*0000*/ 	.byte	0x02, 0x09, 0x00, 0x00, 0x02, 0x02, 0x01, 0x00, 0x02, 0x05, 0x05, 0x00, 0x03, 0x07, 0x01, 0x01
        /*0010*/ 	.byte	0x02, 0x03, 0x00, 0x00, 0x02, 0x06, 0x01, 0x00, 0x04, 0x0b, 0x08, 0x00, 0x09, 0x00, 0x00, 0x00
        /*0020*/ 	.byte	0x00, 0x00, 0x00, 0x00


//--------------------- .nv.info._Z19sharedMemoryExamplePfS_i --------------------------
	.section	.nv.info._Z19sharedMemoryExamplePfS_i,"",@"SHT_CUDA_INFO"
	.sectionflags	@""
	.align	4


	//----- nvinfo : EIATTR_CUDA_API_VERSION
	.align		4
        /*0000*/ 	.byte	0x04, 0x37
        /*0002*/ 	.short	(.L_14 - .L_13)
.L_13:
        /*0004*/ 	.word	0x00000082


	//----- nvinfo : EIATTR_KPARAM_INFO
	.align		4
.L_14:
        /*0008*/ 	.byte	0x04, 0x17
        /*000a*/ 	.short	(.L_16 - .L_15)
.L_15:
        /*000c*/ 	.word	0x00000000
        /*0010*/ 	.short	0x0002
        /*0012*/ 	.short	0x0010
        /*0014*/ 	.byte	0x00, 0xf0, 0x11, 0x00


	//----- nvinfo : EIATTR_KPARAM_INFO
	.align		4
.L_16:
        /*0018*/ 	.byte	0x04, 0x17
        /*001a*/ 	.short	(.L_18 - .L_17)
.L_17:
        /*001c*/ 	.word	0x00000000
        /*0020*/ 	.short	0x0001
        /*0022*/ 	.short	0x0008
        /*0024*/ 	.byte	0x00, 0xf5, 0x21, 0x00


	//----- nvinfo : EIATTR_KPARAM_INFO
	.align		4
.L_18:
        /*0028*/ 	.byte	0x04, 0x17
        /*002a*/ 	.short	(.L_20 - .L_19)
.L_19:
        /*002c*/ 	.word	0x00000000
        /*0030*/ 	.short	0x0000
        /*0032*/ 	.short	0x0000
        /*0034*/ 	.byte	0x00, 0xf5, 0x21, 0x00


	//----- nvinfo : EIATTR_SPARSE_MMA_MASK
	.align		4
.L_20:
        /*0038*/ 	.byte	0x03, 0x50
        /*003a*/ 	.short	0x0000


	//----- nvinfo : EIATTR_MAXREG_COUNT
	.align		4
        /*003c*/ 	.byte	0x03, 0x1b
        /*003e*/ 	.short	0x00ff


	//----- nvinfo : EIATTR_NUM_BARRIERS
	.align		4
        /*0040*/ 	.byte	0x02, 0x4c
        /*0042*/ 	.byte	0x01
	.zero		1


	//----- nvinfo : EIATTR_MERCURY_ISA_VERSION
	.align		4
        /*0044*/ 	.byte	0x03, 0x5f
        /*0046*/ 	.short	0x0101


	//----- nvinfo : EIATTR_VRC_CTA_INIT_COUNT
	.align		4
        /*0048*/ 	.byte	0x02, 0x4a
	.zero		1
	.zero		1


	//----- nvinfo : EIATTR_EXIT_INSTR_OFFSETS
	.align		4
        /*004c*/ 	.byte	0x04, 0x1c
        /*004e*/ 	.short	(.L_22 - .L_21)


	//   ....[0]....
.L_21:
        /*0050*/ 	.word	0x00000160


	//   ....[1]....
        /*0054*/ 	.word	0x000001b0


	//----- nvinfo : EIATTR_CBANK_PARAM_SIZE
	.align		4
.L_22:
        /*0058*/ 	.byte	0x03, 0x19
        /*005a*/ 	.short	0x0014


	//----- nvinfo : EIATTR_PARAM_CBANK
	.align		4
        /*005c*/ 	.byte	0x04, 0x0a
        /*005e*/ 	.short	(.L_24 - .L_23)
	.align		4
.L_23:
        /*0060*/ 	.word	index@(.nv.constant0._Z19sharedMemoryExamplePfS_i)
        /*0064*/ 	.short	0x0380
        /*0066*/ 	.short	0x0014


	//----- nvinfo : EIATTR_SW_WAR
	.align		4
.L_24:
        /*0068*/ 	.byte	0x04, 0x36
        /*006a*/ 	.short	(.L_26 - .L_25)
.L_25:
        /*006c*/ 	.word	0x00000008
.L_26:


//--------------------- .nv.info._Z11debugKernelPfi --------------------------
	.section	.nv.info._Z11debugKernelPfi,"",@"SHT_CUDA_INFO"
	.sectionflags	@""
	.align	4


	//----- nvinfo : EIATTR_CUDA_API_VERSION
	.align		4
        /*0000*/ 	.byte	0x04, 0x37
        /*0002*/ 	.short	(.L_28 - .L_27)
.L_27:
        /*0004*/ 	.word	0x00000082


	//----- nvinfo : EIATTR_KPARAM_INFO
	.align		4
.L_28:
        /*0008*/ 	.byte	0x04, 0x17
        /*000a*/ 	.short	(.L_30 - .L_29)
.L_29:
        /*000c*/ 	.word	0x00000000
        /*0010*/ 	.short	0x0001
        /*0012*/ 	.short	0x0008
        /*0014*/ 	.byte	0x00, 0xf0, 0x11, 0x00


	//----- nvinfo : EIATTR_KPARAM_INFO
	.align		4
.L_30:
        /*0018*/ 	.byte	0x04, 0x17
        /*001a*/ 	.short	(.L_32 - .L_31)
.L_31:
        /*001c*/ 	.word	0x00000000
        /*0020*/ 	.short	0x0000
        /*0022*/ 	.short	0x0000
        /*0024*/ 	.byte	0x00, 0xf5, 0x21, 0x00


	//----- nvinfo : EIATTR_SPARSE_MMA_MASK
	.align		4
.L_32:
        /*0028*/ 	.byte	0x03, 0x50
        /*002a*/ 	.short	0x0000


	//----- nvinfo : EIATTR_MAXREG_COUNT
	.align		4
        /*002c*/ 	.byte	0x03, 0x1b
        /*002e*/ 	.short	0x00ff


	//----- nvinfo : EIATTR_EXTERNS
	.align		4
        /*0030*/ 	.byte	0x04, 0x0f
        /*0032*/ 	.short	(.L_34 - .L_33)


	//   ....[0]....
	.align		4
.L_33:
        /*0034*/ 	.word	index@(vprintf)


	//----- nvinfo : EIATTR_MERCURY_ISA_VERSION
	.align		4
.L_34:
        /*0038*/ 	.byte	0x03, 0x5f
        /*003a*/ 	.short	0x0101


	//----- nvinfo : EIATTR_VRC_CTA_INIT_COUNT
	.align		4
        /*003c*/ 	.byte	0x02, 0x4a
	.zero		1
	.zero		1


	//----- nvinfo : EIATTR_SYSCALL_OFFSETS
	.align		4
        /*0040*/ 	.byte	0x04, 0x46
        /*0042*/ 	.short	(.L_36 - .L_35)


	//   ....[0]....
.L_35:
        /*0044*/ 	.word	0x00000150


	//----- nvinfo : EIATTR_EXIT_INSTR_OFFSETS
	.align		4
.L_36:
        /*0048*/ 	.byte	0x04, 0x1c
        /*004a*/ 	.short	(.L_38 - .L_37)


	//   ....[0]....
.L_37:
        /*004c*/ 	.word	0x00000190


	//   ....[1]....
        /*0050*/ 	.word	0x00000240


	//   ....[2]....
        /*0054*/ 	.word	0x000002c0


	//----- nvinfo : EIATTR_CRS_STACK_SIZE
	.align		4
.L_38:
        /*0058*/ 	.byte	0x04, 0x1e
        /*005a*/ 	.short	(.L_40 - .L_39)
.L_39:
        /*005c*/ 	.word	0x00000000


	//----- nvinfo : EIATTR_CBANK_PARAM_SIZE
	.align		4
.L_40:
        /*0060*/ 	.byte	0x03, 0x19
        /*0062*/ 	.short	0x000c


	//----- nvinfo : EIATTR_PARAM_CBANK
	.align		4
        /*0064*/ 	.byte	0x04, 0x0a
        /*0066*/ 	.short	(.L_42 - .L_41)
	.align		4
.L_41:
        /*0068*/ 	.word	index@(.nv.constant0._Z11debugKernelPfi)
        /*006c*/ 	.short	0x0380
        /*006e*/ 	.short	0x000c


	//----- nvinfo : EIATTR_SW_WAR
	.align		4
.L_42:
        /*0070*/ 	.byte	0x04, 0x36
        /*0072*/ 	.short	(.L_44 - .L_43)
.L_43:
        /*0074*/ 	.word	0x00000008
.L_44:


//--------------------- .nv.callgraph             --------------------------
	.section	.nv.callgraph,"",@"SHT_CUDA_CALLGRAPH"
	.align	4
	.sectionentsize	8
	.align		4
        /*0000*/ 	.word	0x00000000
	.align		4
        /*0004*/ 	.word	0xffffffff
	.align		4
        /*0008*/ 	.word	index@(_Z11debugKernelPfi)
	.align		4
        /*000c*/ 	.word	index@(vprintf)
	.align		4
        /*0010*/ 	.word	0x00000000
	.align		4
        /*0014*/ 	.word	0xfffffffe
	.align		4
        /*0018*/ 	.word	0x00000000
	.align		4
        /*001c*/ 	.word	0xfffffffd
	.align		4
        /*0020*/ 	.word	0x00000000
	.align		4
        /*0024*/ 	.word	0xfffffffc


//--------------------- .nv.constant4             --------------------------
	.section	.nv.constant4,"a",@progbits
	.align	8
	.align		8
.nv.constant4:
        /*0000*/ 	.dword	$str
	.align		8
        /*0008*/ 	.dword	vprintf


//--------------------- .text._Z19sharedMemoryExamplePfS_i --------------------------
	.section	.text._Z19sharedMemoryExamplePfS_i,"ax",@progbits
	.align	128
        .global         _Z19sharedMemoryExamplePfS_i
        .type           _Z19sharedMemoryExamplePfS_i,@function
        .size           _Z19sharedMemoryExamplePfS_i,(.L_x_4 - _Z19sharedMemoryExamplePfS_i)
        .other          _Z19sharedMemoryExamplePfS_i,@"STO_CUDA_ENTRY STV_DEFAULT"
_Z19sharedMemoryExamplePfS_i:
.text._Z19sharedMemoryExamplePfS_i:
[----:B------:R-:W-:Y:S01]  /*0000*/  LDC R1, c[0x0][0x37c] ;  /* 0x0000df00ff017b82 */ /* 0x000fe20000000800 */
[----:B------:R-:W0:Y:S07]  /*0010*/  S2R R0, SR_TID.X ;  /* 0x0000000000007919 */ /* 0x000e2e0000002100 */
[----:B------:R-:W0:Y:S01]  /*0020*/  S2UR UR4, SR_CTAID.X ;  /* 0x00000000000479c3 */ /* 0x000e220000002500 */
[----:B------:R-:W1:Y:S01]  /*0030*/  LDCU UR5, c[0x0][0x390] ;  /* 0x00007200ff0577ac */ /* 0x000e620008000800 */
[----:B------:R-:W2:Y:S06]  /*0040*/  LDCU.64 UR6, c[0x0][0x358] ;  /* 0x00006b00ff0677ac */ /* 0x000eac0008000a00 */
[----:B------:R-:W0:Y:S02]  /*0050*/  LDC R5, c[0x0][0x360] ;  /* 0x0000d800ff057b82 */ /* 0x000e240000000800 */
[----:B0-----:R-:W-:-:S05]  /*0060*/  IMAD R5, R5, UR4, R0 ;  /* 0x0000000405057c24 */ /* 0x001fca000f8e0200 */
[----:B-1----:R-:W-:-:S13]  /*0070*/  ISETP.GE.AND P0, PT, R5, UR5, PT ;  /* 0x0000000505007c0c */ /* 0x002fda000bf06270 */
[----:B------:R-:W0:Y:S02]  /*0080*/  @!P0 LDC.64 R2, c[0x0][0x380] ;  /* 0x0000e000ff028b82 */ /* 0x000e240000000a00 */
[----:B0-----:R-:W-:-:S06]  /*0090*/  @!P0 IMAD.WIDE R2, R5, 0x4, R2 ;  /* 0x0000000405028825 */ /* 0x001fcc00078e0202 */
[----:B--2---:R-:W2:Y:S01]  /*00a0*/  @!P0 LDG.E R3, desc[UR6][R2.64] ;  /* 0x0000000602038981 */ /* 0x004ea2000c1e1900 */
[----:B------:R-:W0:Y:S01]  /*00b0*/  S2UR UR5, SR_CgaCtaId ;  /* 0x00000000000579c3 */ /* 0x000e220000008800 */
[----:B------:R-:W-:Y:S02]  /*00c0*/  UMOV UR4, 0x400 ;  /* 0x0000040000047882 */ /* 0x000fe40000000000 */
[----:B0-----:R-:W-:-:S06]  /*00d0*/  ULEA UR4, UR5, UR4, 0x18 ;  /* 0x0000000405047291 */ /* 0x001fcc000f8ec0ff */
[----:B------:R-:W-:-:S05]  /*00e0*/  LEA R0, R0, UR4, 0x2 ;  /* 0x0000000400007c11 */ /* 0x000fca000f8e10ff */
[----:B--2---:R-:W-:Y:S04]  /*00f0*/  @!P0 STS [R0], R3 ;  /* 0x0000000300008388 */ /* 0x004fe80000000800 */
[----:B------:R-:W-:Y:S01]  /*0100*/  @P0 STS [R0], RZ ;  /* 0x000000ff00000388 */ /* 0x000fe20000000800 */
[----:B------:R-:W-:Y:S06]  /*0110*/  BAR.SYNC.DEFER_BLOCKING 0x0 ;  /* 0x0000000000007b1d */ /* 0x000fec0000010000 */
[----:B------:R-:W0:Y:S02]  /*0120*/  LDS R4, [R0] ;  /* 0x0000000000047984 */ /* 0x000e240000000800 */
[----:B0-----:R-:W-:-:S05]  /*0130*/  FADD R7, R4, R4 ;  /* 0x0000000404077221 */ /* 0x001fca0000000000 */
[----:B------:R0:W-:Y:S01]  /*0140*/  STS [R0], R7 ;  /* 0x0000000700007388 */ /* 0x0001e20000000800 */
[----:B------:R-:W-:Y:S06]  /*0150*/  BAR.SYNC.DEFER_BLOCKING 0x0 ;  /* 0x0000000000007b1d */ /* 0x000fec0000010000 */
[----:B------:R-:W-:Y:S05]  /*0160*/  @P0 EXIT ;  /* 0x000000000000094d */ /* 0x000fea0003800000 */
[----:B0-----:R-:W0:Y:S01]  /*0170*/  LDS R7, [R0] ;  /* 0x0000000000077984 */ /* 0x001e220000000800 */
[----:B------:R-:W1:Y:S02]  /*0180*/  LDC.64 R2, c[0x0][0x388] ;  /* 0x0000e200ff027b82 */ /* 0x000e640000000a00 */
[----:B-1----:R-:W-:-:S05]  /*0190*/  IMAD.WIDE R2, R5, 0x4, R2 ;  /* 0x0000000405027825 */ /* 0x002fca00078e0202 */
[----:B0-----:R-:W-:Y:S01]  /*01a0*/  STG.E desc[UR6][R2.64], R7 ;  /* 0x0000000702007986 */ /* 0x001fe2000c101906 */
[----:B------:R-:W-:Y:S05]  /*01b0*/  EXIT ;  /* 0x000000000000794d */ /* 0x000fea0003800000 */
.L_x_0:
[----:B------:R-:W-:-:S00]  /*01c0*/  BRA `(.L_x_0) ;  /* 0xfffffffc00fc7947 */ /* 0x000fc0000383ffff */
[----:B------:R-:W-:-:S00]  /*01d0*/  NOP ;  /* 0x0000000000007918 */ /* 0x000fc00000000000 */
        /* <DEDUP_REMOVED lines=10> */
.L_x_4:


//--------------------- .text._Z11debugKernelPfi  --------------------------
	.section	.text._Z11debugKernelPfi,"ax",@progbits
	.align	128
        .global         _Z11debugKernelPfi
        .type           _Z11debugKernelPfi,@function
        .size           _Z11debugKernelPfi,(.L_x_5 - _Z11debugKernelPfi)
        .other          _Z11debugKernelPfi,@"STO_CUDA_ENTRY STV_DEFAULT"
_Z11debugKernelPfi:
.text._Z11debugKernelPfi:
[----:B------:R-:W0:Y:S01]  /*0000*/  LDC R1, c[0x0][0x37c] ;  /* 0x0000df00ff017b82 */ /* 0x000e220000000800 */
[----:B------:R-:W1:Y:S01]  /*0010*/  S2R R2, SR_TID.X ;  /* 0x0000000000027919 */ /* 0x000e620000002100 */
[----:B------:R-:W2:Y:S06]  /*0020*/  LDCU UR5, c[0x0][0x2fc] ;  /* 0x00005f80ff0577ac */ /* 0x000eac0008000800 */
[----:B------:R-:W1:Y:S01]  /*0030*/  S2UR UR6, SR_CTAID.X ;  /* 0x00000000000679c3 */ /* 0x000e620000002500 */
[----:B0-----:R-:W-:Y:S01]  /*0040*/  VIADD R1, R1, 0xfffffff8 ;  /* 0xfffffff801017836 */ /* 0x001fe20000000000 */
[----:B------:R-:W-:Y:S01]  /*0050*/  BSSY.RECONVERGENT B6, `(.L_x_1) ;  /* 0x0000011000067945 */ /* 0x000fe20003800200 */
[----:B------:R-:W0:Y:S05]  /*0060*/  LDCU UR4, c[0x0][0x2f8] ;  /* 0x00005f00ff0477ac */ /* 0x000e2a0008000800 */
[----:B------:R-:W1:Y:S01]  /*0070*/  LDC R3, c[0x0][0x360] ;  /* 0x0000d800ff037b82 */ /* 0x000e620000000800 */
[----:B0-----:R-:W-:-:S05]  /*0080*/  IADD3 R6, P1, PT, R1, UR4, RZ ;  /* 0x0000000401067c10 */ /* 0x001fca000ff3e0ff */
[----:B--2---:R-:W-:Y:S02]  /*0090*/  IMAD.X R7, RZ, RZ, UR5, P1 ;  /* 0x00000005ff077e24 */ /* 0x004fe400088e06ff */
[----:B-1----:R-:W-:-:S05]  /*00a0*/  IMAD R2, R3, UR6, R2 ;  /* 0x0000000603027c24 */ /* 0x002fca000f8e0202 */
[----:B------:R-:W-:-:S13]  /*00b0*/  ISETP.GT.AND P0, PT, R2, 0x4, PT ;  /* 0x000000040200780c */ /* 0x000fda0003f04270 */
[----:B------:R-:W-:Y:S05]  /*00c0*/  @P0 BRA `(.L_x_2) ;  /* 0x0000000000240947 */ /* 0x000fea0003800000 */
[----:B------:R-:W-:Y:S01]  /*00d0*/  IMAD.MOV.U32 R3, RZ, RZ, R2 ;  /* 0x000000ffff037224 */ /* 0x000fe200078e0002 */
[----:B------:R-:W-:Y:S01]  /*00e0*/  MOV R0, 0x8 ;  /* 0x0000000800007802 */ /* 0x000fe20000000f00 */
[----:B------:R-:W0:Y:S03]  /*00f0*/  LDCU.64 UR4, c[0x4][URZ] ;  /* 0x01000000ff0477ac */ /* 0x000e260008000a00 */
[----:B------:R1:W-:Y:S01]  /*0100*/  STL.64 [R1], R2 ;  /* 0x0000000201007387 */ /* 0x0003e20000100a00 */
[----:B------:R1:W2:Y:S01]  /*0110*/  LDC.64 R8, c[0x4][R0] ;  /* 0x0100000000087b82 */ /* 0x0002a20000000a00 */
[----:B0-----:R-:W-:Y:S02]  /*0120*/  IMAD.U32 R4, RZ, RZ, UR4 ;  /* 0x00000004ff047e24 */ /* 0x001fe4000f8e00ff */
[----:B-1----:R-:W-:-:S07]  /*0130*/  IMAD.U32 R5, RZ, RZ, UR5 ;  /* 0x00000005ff057e24 */ /* 0x002fce000f8e00ff */
[----:B------:R-:W-:-:S07]  /*0140*/  LEPC R20, `(.L_x_2) ;  /* 0x000000001014794e */ /* 0x000fce0000000000 */
[----:B--2---:R-:W-:Y:S05]  /*0150*/  CALL.ABS.NOINC R8 ;  /* 0x0000000008007343 */ /* 0x004fea0003c00000 */
.L_x_2:
[----:B------:R-:W-:Y:S05]  /*0160*/  BSYNC.RECONVERGENT B6 ;  /* 0x0000000000067941 */ /* 0x000fea0003800200 */
.L_x_1:
[----:B------:R-:W0:Y:S02]  /*0170*/  LDCU UR4, c[0x0][0x388] ;  /* 0x00007100ff0477ac */ /* 0x000e240008000800 */
[----:B0-----:R-:W-:-:S13]  /*0180*/  ISETP.GE.AND P0, PT, R2, UR4, PT ;  /* 0x0000000402007c0c */ /* 0x001fda000bf06270 */
[----:B------:R-:W-:Y:S05]  /*0190*/  @P0 EXIT ;  /* 0x000000000000094d */ /* 0x000fea0003800000 */
[----:B------:R-:W-:Y:S01]  /*01a0*/  LOP3.LUT R0, R2, 0x1, RZ, 0xc0, !PT ;  /* 0x0000000102007812 */ /* 0x000fe200078ec0ff */
[----:B------:R-:W0:Y:S03]  /*01b0*/  LDC.64 R6, c[0x0][0x358] ;  /* 0x0000d600ff067b82 */ /* 0x000e260000000a00 */
[----:B------:R-:W-:-:S13]  /*01c0*/  ISETP.NE.U32.AND P0, PT, R0, 0x1, PT ;  /* 0x000000010000780c */ /* 0x000fda0003f05070 */
[----:B------:R-:W1:Y:S01]  /*01d0*/  @P0 LDC.64 R4, c[0x0][0x380] ;  /* 0x0000e000ff040b82 */ /* 0x000e620000000a00 */
[----:B------:R-:W-:-:S05]  /*01e0*/  @P0 I2FP.F32.S32 R0, R2 ;  /* 0x0000000200000245 */ /* 0x000fca0000201400 */
[----:B------:R-:W-:Y:S01]  /*01f0*/  @P0 FADD R3, R0, R0 ;  /* 0x0000000000030221 */ /* 0x000fe20000000000 */
[----:B0-----:R-:W-:Y:S02]  /*0200*/  @P0 R2UR UR4, R6 ;  /* 0x00000000060402ca */ /* 0x001fe400000e0000 */
[----:B------:R-:W-:Y:S01]  /*0210*/  @P0 R2UR UR5, R7 ;  /* 0x00000000070502ca */ /* 0x000fe200000e0000 */
[----:B-1----:R-:W-:-:S12]  /*0220*/  @P0 IMAD.WIDE R4, R2, 0x4, R4 ;  /* 0x0000000402040825 */ /* 0x002fd800078e0204 */
[----:B------:R0:W-:Y:S01]  /*0230*/  @P0 STG.E desc[UR4][R4.64], R3 ;  /* 0x0000000304000986 */ /* 0x0001e2000c101904 */
[----:B------:R-:W-:Y:S05]  /*0240*/  @P0 EXIT ;  /* 0x000000000000094d */ /* 0x000fea0003800000 */
[----:B0-----:R-:W0:Y:S01]  /*0250*/  LDC.64 R4, c[0x0][0x380] ;  /* 0x0000e000ff047b82 */ /* 0x001e220000000a00 */
[----:B------:R-:W-:Y:S02]  /*0260*/  R2UR UR4, R6 ;  /* 0x00000000060472ca */ /* 0x000fe400000e0000 */
[----:B------:R-:W-:Y:S02]  /*0270*/  R2UR UR5, R7 ;  /* 0x00000000070572ca */ /* 0x000fe400000e0000 */
[----:B------:R-:W-:-:S05]  /*0280*/  I2FP.F32.S32 R3, R2 ;  /* 0x0000000200037245 */ /* 0x000fca0000201400 */
[----:B------:R-:W-:Y:S01]  /*0290*/  FMUL R3, R3, 3 ;  /* 0x4040000003037820 */ /* 0x000fe20000400000 */
[----:B0-----:R-:W-:-:S05]  /*02a0*/  IMAD.WIDE R4, R2, 0x4, R4 ;  /* 0x0000000402047825 */ /* 0x001fca00078e0204 */
[----:B------:R-:W-:Y:S01]  /*02b0*/  STG.E desc[UR4][R4.64], R3 ;  /* 0x0000000304007986 */ /* 0x000fe2000c101904 */
[----:B------:R-:W-:Y:S05]  /*02c0*/  EXIT ;  /* 0x000000000000794d */ /* 0x000fea0003800000 */
.L_x_3:
        /* <DEDUP_REMOVED lines=11> */
.L_x_5:


//--------------------- .nv.global.init           --------------------------
	.section	.nv.global.init,"aw",@progbits
.nv.global.init:
	.type		$str,@object
	.size		$str,(.L_0 - $str)
$str:
        /*0000*/ 	.byte	0x54, 0x68, 0x72, 0x65, 0x61, 0x64, 0x20, 0x25, 0x64, 0x3a, 0x20, 0x70, 0x72, 0x6f, 0x63, 0x65
        /*0010*/ 	.byte	0x73, 0x73, 0x69, 0x6e, 0x67, 0x20, 0x65, 0x6c, 0x65, 0x6d, 0x65, 0x6e, 0x74, 0x20, 0x25, 0x64
        /*0020*/ 	.byte	0x0a, 0x00
.L_0:


//--------------------- .nv.shared._Z19sharedMemoryExamplePfS_i --------------------------
	.section	.nv.shared._Z19sharedMemoryExamplePfS_i,"aw",@nobits
	.sectionflags	@""
	.align	4
.nv.shared._Z19sharedMemoryExamplePfS_i:
	.zero		2048


//--------------------- .nv.shared.reserved.0     --------------------------
	.section	.nv.shared.reserved.0,"aw",@nobits
	.weak		__nv_reservedSMEM_offset_0_alias
	.size		__nv_reservedSMEM_offset_0_alias, 0, 64
	.other		__nv_reservedSMEM_offset_0_alias,@"STO_CUDA_RESERVED_SHARED STV_DEFAULT"
__nv_reservedSMEM_offset_0_alias:
	.zero		0
	.zero		64


//--------------------- .nv.constant0._Z19sharedMemoryExamplePfS_i --------------------------
	.section	.nv.constant0._Z19sharedMemoryExamplePfS_i,"a",@progbits
	.sectionflags	@""
	.align	4
.nv.constant0._Z19sharedMemoryExamplePfS_i:
	.zero		916


//--------------------- .nv.constant0._Z11debugKernelPfi --------------------------
	.section	.nv.constant0._Z11debugKernelPfi,"a",@progbits
	.sectionflags	@""
	.align	4
.nv.constant0._Z11debugKernelPfi:
	.zero		908


//--------------------- SYMBOLS --------------------------

	.type		.nv.reservedSmem.offset0,@object
	.size		.nv.reservedSmem.offset0,0x4
	.type		.nv.reservedSmem.cap,@object
	.size		.nv.reservedSmem.cap,0x4
	.type		vprintf,@function
